	.headerflags	@"EF_CUDA_TEXMODE_UNIFIED EF_CUDA_64BIT_ADDRESS EF_CUDA_SM86 EF_CUDA_VIRTUAL_SM(EF_CUDA_SM86)"
	.elftype	@"ET_EXEC"


//--------------------- .nv.info                  --------------------------
	.section	.nv.info,"",@"SHT_CUDA_INFO"
	.align	4


	//----- nvinfo : EIATTR_REGCOUNT
	.align		4
        /*0000*/ 	.byte	0x04, 0x2f
        /*0002*/ 	.short	(.L_17 - .L_16)
	.align		4
.L_16:
        /*0004*/ 	.word	index@(_Z9add_floatPfS_S_j)
        /*0008*/ 	.word	0x00000014


	//----- nvinfo : EIATTR_MAX_STACK_SIZE
	.align		4
.L_17:
        /*000c*/ 	.byte	0x04, 0x23
        /*000e*/ 	.short	(.L_19 - .L_18)
	.align		4
.L_18:
        /*0010*/ 	.word	index@(_Z9add_floatPfS_S_j)
        /*0014*/ 	.word	0x00000000


	//----- nvinfo : EIATTR_MIN_STACK_SIZE
	.align		4
.L_19:
        /*0018*/ 	.byte	0x04, 0x12
        /*001a*/ 	.short	(.L_21 - .L_20)
	.align		4
.L_20:
        /*001c*/ 	.word	index@(_Z9add_floatPfS_S_j)
        /*0020*/ 	.word	0x00000000


	//----- nvinfo : EIATTR_FRAME_SIZE
	.align		4
.L_21:
        /*0024*/ 	.byte	0x04, 0x11
        /*0026*/ 	.short	(.L_23 - .L_22)
	.align		4
.L_22:
        /*0028*/ 	.word	index@(_Z9add_floatPfS_S_j)
        /*002c*/ 	.word	0x00000000


	//----- nvinfo : EIATTR_REGCOUNT
	.align		4
.L_23:
        /*0030*/ 	.byte	0x04, 0x2f
        /*0032*/ 	.short	(.L_25 - .L_24)
	.align		4
.L_24:
        /*0034*/ 	.word	index@(_Z10add_float2P6float2S0_S0_j)
        /*0038*/ 	.word	0x00000012


	//----- nvinfo : EIATTR_MAX_STACK_SIZE
	.align		4
.L_25:
        /*003c*/ 	.byte	0x04, 0x23
        /*003e*/ 	.short	(.L_27 - .L_26)
	.align		4
.L_26:
        /*0040*/ 	.word	index@(_Z10add_float2P6float2S0_S0_j)
        /*0044*/ 	.word	0x00000000


	//----- nvinfo : EIATTR_MIN_STACK_SIZE
	.align		4
.L_27:
        /*0048*/ 	.byte	0x04, 0x12
        /*004a*/ 	.short	(.L_29 - .L_28)
	.align		4
.L_28:
        /*004c*/ 	.word	index@(_Z10add_float2P6float2S0_S0_j)
        /*0050*/ 	.word	0x00000000


	//----- nvinfo : EIATTR_FRAME_SIZE
	.align		4
.L_29:
        /*0054*/ 	.byte	0x04, 0x11
        /*0056*/ 	.short	(.L_31 - .L_30)
	.align		4
.L_30:
        /*0058*/ 	.word	index@(_Z10add_float2P6float2S0_S0_j)
        /*005c*/ 	.word	0x00000000


	//----- nvinfo : EIATTR_REGCOUNT
	.align		4
.L_31:
        /*0060*/ 	.byte	0x04, 0x2f
        /*0062*/ 	.short	(.L_33 - .L_32)
	.align		4
.L_32:
        /*0064*/ 	.word	index@(_Z10add_float4P6float4S0_S0_j)
        /*0068*/ 	.word	0x00000012


	//----- nvinfo : EIATTR_MAX_STACK_SIZE
	.align		4
.L_33:
        /*006c*/ 	.byte	0x04, 0x23
        /*006e*/ 	.short	(.L_35 - .L_34)
	.align		4
.L_34:
        /*0070*/ 	.word	index@(_Z10add_float4P6float4S0_S0_j)
        /*0074*/ 	.word	0x00000000


	//----- nvinfo : EIATTR_MIN_STACK_SIZE
	.align		4
.L_35:
        /*0078*/ 	.byte	0x04, 0x12
        /*007a*/ 	.short	(.L_37 - .L_36)
	.align		4
.L_36:
        /*007c*/ 	.word	index@(_Z10add_float4P6float4S0_S0_j)
        /*0080*/ 	.word	0x00000000


	//----- nvinfo : EIATTR_FRAME_SIZE
	.align		4
.L_37:
        /*0084*/ 	.byte	0x04, 0x11
        /*0086*/ 	.short	(.L_39 - .L_38)
	.align		4
.L_38:
        /*0088*/ 	.word	index@(_Z10add_float4P6float4S0_S0_j)
        /*008c*/ 	.word	0x00000000


	//----- nvinfo : EIATTR_REGCOUNT
	.align		4
.L_39:
        /*0090*/ 	.byte	0x04, 0x2f
        /*0092*/ 	.short	(.L_41 - .L_40)
	.align		4
.L_40:
        /*0094*/ 	.word	index@(_ZN6thrust8cuda_cub4core13_kernel_agentINS0_14__parallel_for16ParallelForAgentINS0_20__uninitialized_fill7functorINS_10device_ptrIfEEfEEmEES9_mEEvT0_T1_)
        /*0098*/ 	.word	0x0000000c


	//----- nvinfo : EIATTR_MAX_STACK_SIZE
	.align		4
.L_41:
        /*009c*/ 	.byte	0x04, 0x23
        /*009e*/ 	.short	(.L_43 - .L_42)
	.align		4
.L_42:
        /*00a0*/ 	.word	index@(_ZN6thrust8cuda_cub4core13_kernel_agentINS0_14__parallel_for16ParallelForAgentINS0_20__uninitialized_fill7functorINS_10device_ptrIfEEfEEmEES9_mEEvT0_T1_)
        /*00a4*/ 	.word	0x00000000


	//----- nvinfo : EIATTR_MIN_STACK_SIZE
	.align		4
.L_43:
        /*00a8*/ 	.byte	0x04, 0x12
        /*00aa*/ 	.short	(.L_45 - .L_44)
	.align		4
.L_44:
        /*00ac*/ 	.word	index@(_ZN6thrust8cuda_cub4core13_kernel_agentINS0_14__parallel_for16ParallelForAgentINS0_20__uninitialized_fill7functorINS_10device_ptrIfEEfEEmEES9_mEEvT0_T1_)
        /*00b0*/ 	.word	0x00000000


	//----- nvinfo : EIATTR_FRAME_SIZE
	.align		4
.L_45:
        /*00b4*/ 	.byte	0x04, 0x11
        /*00b6*/ 	.short	(.L_47 - .L_46)
	.align		4
.L_46:
        /*00b8*/ 	.word	index@(_ZN6thrust8cuda_cub4core13_kernel_agentINS0_14__parallel_for16ParallelForAgentINS0_20__uninitialized_fill7functorINS_10device_ptrIfEEfEEmEES9_mEEvT0_T1_)
        /*00bc*/ 	.word	0x00000000


	//----- nvinfo : EIATTR_REGCOUNT
	.align		4
.L_47:
        /*00c0*/ 	.byte	0x04, 0x2f
        /*00c2*/ 	.short	(.L_49 - .L_48)
	.align		4
.L_48:
        /*00c4*/ 	.word	index@(_ZN3cub17CUB_200200_860_NS11EmptyKernelIvEEvv)
        /*00c8*/ 	.word	0x00000004


	//----- nvinfo : EIATTR_MAX_STACK_SIZE
	.align		4
.L_49:
        /*00cc*/ 	.byte	0x04, 0x23
        /*00ce*/ 	.short	(.L_51 - .L_50)
	.align		4
.L_50:
        /*00d0*/ 	.word	index@(_ZN3cub17CUB_200200_860_NS11EmptyKernelIvEEvv)
        /*00d4*/ 	.word	0x00000000


	//----- nvinfo : EIATTR_MIN_STACK_SIZE
	.align		4
.L_51:
        /*00d8*/ 	.byte	0x04, 0x12
        /*00da*/ 	.short	(.L_53 - .L_52)
	.align		4
.L_52:
        /*00dc*/ 	.word	index@(_ZN3cub17CUB_200200_860_NS11EmptyKernelIvEEvv)
        /*00e0*/ 	.word	0x00000000


	//----- nvinfo : EIATTR_FRAME_SIZE
	.align		4
.L_53:
        /*00e4*/ 	.byte	0x04, 0x11
        /*00e6*/ 	.short	(.L_55 - .L_54)
	.align		4
.L_54:
        /*00e8*/ 	.word	index@(_ZN3cub17CUB_200200_860_NS11EmptyKernelIvEEvv)
        /*00ec*/ 	.word	0x00000000
.L_55:


//--------------------- .nv.info._ZN3cub17CUB_200200_860_NS11EmptyKernelIvEEvv --------------------------
	.section	.nv.info._ZN3cub17CUB_200200_860_NS11EmptyKernelIvEEvv,"",@"SHT_CUDA_INFO"
	.align	4


	//----- nvinfo : EIATTR_CUDA_API_VERSION
	.align		4
        /*0000*/ 	.byte	0x04, 0x37
        /*0002*/ 	.short	(.L_57 - .L_56)
.L_56:
        /*0004*/ 	.word	0x0000007b


	//----- nvinfo : EIATTR_SW2861232_WAR
	.align		4
.L_57:
        /*0008*/ 	.byte	0x01, 0x35
	.zero		2


	//----- nvinfo : EIATTR_MAXREG_COUNT
	.align		4
        /*000c*/ 	.byte	0x03, 0x1b
        /*000e*/ 	.short	0x00ff


	//----- nvinfo : EIATTR_EXIT_INSTR_OFFSETS
	.align		4
        /*0010*/ 	.byte	0x04, 0x1c
        /*0012*/ 	.short	(.L_59 - .L_58)


	//   ....[0]....
.L_58:
        /*0014*/ 	.word	0x00000010
.L_59:


//--------------------- .nv.info._ZN6thrust8cuda_cub4core13_kernel_agentINS0_14__parallel_for16ParallelForAgentINS0_20__uninitialized_fill7functorINS_10device_ptrIfEEfEEmEES9_mEEvT0_T1_ --------------------------
	.section	.nv.info._ZN6thrust8cuda_cub4core13_kernel_agentINS0_14__parallel_for16ParallelForAgentINS0_20__uninitialized_fill7functorINS_10device_ptrIfEEfEEmEES9_mEEvT0_T1_,"",@"SHT_CUDA_INFO"
	.align	4


	//----- nvinfo : EIATTR_CUDA_API_VERSION
	.align		4
        /*0000*/ 	.byte	0x04, 0x37
        /*0002*/ 	.short	(.L_61 - .L_60)
.L_60:
        /*0004*/ 	.word	0x0000007b


	//----- nvinfo : EIATTR_SW2861232_WAR
	.align		4
.L_61:
        /*0008*/ 	.byte	0x01, 0x35
	.zero		2


	//----- nvinfo : EIATTR_PARAM_CBANK
	.align		4
        /*000c*/ 	.byte	0x04, 0x0a
        /*000e*/ 	.short	(.L_63 - .L_62)
	.align		4
.L_62:
        /*0010*/ 	.word	index@(.nv.constant0._ZN6thrust8cuda_cub4core13_kernel_agentINS0_14__parallel_for16ParallelForAgentINS0_20__uninitialized_fill7functorINS_10device_ptrIfEEfEEmEES9_mEEvT0_T1_)
        /*0014*/ 	.short	0x0160
        /*0016*/ 	.short	0x0018


	//----- nvinfo : EIATTR_CBANK_PARAM_SIZE
	.align		4
.L_63:
        /*0018*/ 	.byte	0x03, 0x19
        /*001a*/ 	.short	0x0018


	//----- nvinfo : EIATTR_KPARAM_INFO
	.align		4
        /*001c*/ 	.byte	0x04, 0x17
        /*001e*/ 	.short	(.L_65 - .L_64)
.L_64:
        /*0020*/ 	.word	0x00000000
        /*0024*/ 	.short	0x0001
        /*0026*/ 	.short	0x0010
        /*0028*/ 	.byte	0x00, 0xf0, 0x21, 0x00


	//----- nvinfo : EIATTR_KPARAM_INFO
	.align		4
.L_65:
        /*002c*/ 	.byte	0x04, 0x17
        /*002e*/ 	.short	(.L_67 - .L_66)
.L_66:
        /*0030*/ 	.word	0x00000000
        /*0034*/ 	.short	0x0000
        /*0036*/ 	.short	0x0000
        /*0038*/ 	.byte	0x00, 0xf0, 0x41, 0x00


	//----- nvinfo : EIATTR_MAXREG_COUNT
	.align		4
.L_67:
        /*003c*/ 	.byte	0x03, 0x1b
        /*003e*/ 	.short	0x00ff


	//----- nvinfo : EIATTR_EXIT_INSTR_OFFSETS
	.align		4
        /*0040*/ 	.byte	0x04, 0x1c
        /*0042*/ 	.short	(.L_69 - .L_68)


	//   ....[0]....
.L_68:
        /*0044*/ 	.word	0x00000160


	//   ....[1]....
        /*0048*/ 	.word	0x000001d0


	//   ....[2]....
        /*004c*/ 	.word	0x000002b0


	//----- nvinfo : EIATTR_MAX_THREADS
	.align		4
.L_69:
        /*0050*/ 	.byte	0x04, 0x05
        /*0052*/ 	.short	(.L_71 - .L_70)
.L_70:
        /*0054*/ 	.word	0x00000100
        /*0058*/ 	.word	0x00000001
        /*005c*/ 	.word	0x00000001
.L_71:


//--------------------- .nv.info._Z10add_float4P6float4S0_S0_j --------------------------
	.section	.nv.info._Z10add_float4P6float4S0_S0_j,"",@"SHT_CUDA_INFO"
	.align	4


	//----- nvinfo : EIATTR_CUDA_API_VERSION
	.align		4
        /*0000*/ 	.byte	0x04, 0x37
        /*0002*/ 	.short	(.L_73 - .L_72)
.L_72:
        /*0004*/ 	.word	0x0000007b


	//----- nvinfo : EIATTR_SW2861232_WAR
	.align		4
.L_73:
        /*0008*/ 	.byte	0x01, 0x35
	.zero		2


	//----- nvinfo : EIATTR_PARAM_CBANK
	.align		4
        /*000c*/ 	.byte	0x04, 0x0a
        /*000e*/ 	.short	(.L_75 - .L_74)
	.align		4
.L_74:
        /*0010*/ 	.word	index@(.nv.constant0._Z10add_float4P6float4S0_S0_j)
        /*0014*/ 	.short	0x0160
        /*0016*/ 	.short	0x001c


	//----- nvinfo : EIATTR_CBANK_PARAM_SIZE
	.align		4
.L_75:
        /*0018*/ 	.byte	0x03, 0x19
        /*001a*/ 	.short	0x001c


	//----- nvinfo : EIATTR_KPARAM_INFO
	.align		4
        /*001c*/ 	.byte	0x04, 0x17
        /*001e*/ 	.short	(.L_77 - .L_76)
.L_76:
        /*0020*/ 	.word	0x00000000
        /*0024*/ 	.short	0x0003
        /*0026*/ 	.short	0x0018
        /*0028*/ 	.byte	0x00, 0xf0, 0x11, 0x00


	//----- nvinfo : EIATTR_KPARAM_INFO
	.align		4
.L_77:
        /*002c*/ 	.byte	0x04, 0x17
        /*002e*/ 	.short	(.L_79 - .L_78)
.L_78:
        /*0030*/ 	.word	0x00000000
        /*0034*/ 	.short	0x0002
        /*0036*/ 	.short	0x0010
        /*0038*/ 	.byte	0x00, 0xf0, 0x21, 0x00


	//----- nvinfo : EIATTR_KPARAM_INFO
	.align		4
.L_79:
        /*003c*/ 	.byte	0x04, 0x17
        /*003e*/ 	.short	(.L_81 - .L_80)
.L_80:
        /*0040*/ 	.word	0x00000000
        /*0044*/ 	.short	0x0001
        /*0046*/ 	.short	0x0008
        /*0048*/ 	.byte	0x00, 0xf0, 0x21, 0x00


	//----- nvinfo : EIATTR_KPARAM_INFO
	.align		4
.L_81:
        /*004c*/ 	.byte	0x04, 0x17
        /*004e*/ 	.short	(.L_83 - .L_82)
.L_82:
        /*0050*/ 	.word	0x00000000
        /*0054*/ 	.short	0x0000
        /*0056*/ 	.short	0x0000
        /*0058*/ 	.byte	0x00, 0xf0, 0x21, 0x00


	//----- nvinfo : EIATTR_MAXREG_COUNT
	.align		4
.L_83:
        /*005c*/ 	.byte	0x03, 0x1b
        /*005e*/ 	.short	0x00ff


	//----- nvinfo : EIATTR_EXIT_INSTR_OFFSETS
	.align		4
        /*0060*/ 	.byte	0x04, 0x1c
        /*0062*/ 	.short	(.L_85 - .L_84)


	//   ....[0]....
.L_84:
        /*0064*/ 	.word	0x00000070


	//   ....[1]....
        /*0068*/ 	.word	0x00000140
.L_85:


//--------------------- .nv.info._Z10add_float2P6float2S0_S0_j --------------------------
	.section	.nv.info._Z10add_float2P6float2S0_S0_j,"",@"SHT_CUDA_INFO"
	.align	4


	//----- nvinfo : EIATTR_CUDA_API_VERSION
	.align		4
        /*0000*/ 	.byte	0x04, 0x37
        /*0002*/ 	.short	(.L_87 - .L_86)
.L_86:
        /*0004*/ 	.word	0x0000007b


	//----- nvinfo : EIATTR_SW2861232_WAR
	.align		4
.L_87:
        /*0008*/ 	.byte	0x01, 0x35
	.zero		2


	//----- nvinfo : EIATTR_PARAM_CBANK
	.align		4
        /*000c*/ 	.byte	0x04, 0x0a
        /*000e*/ 	.short	(.L_89 - .L_88)
	.align		4
.L_88:
        /*0010*/ 	.word	index@(.nv.constant0._Z10add_float2P6float2S0_S0_j)
        /*0014*/ 	.short	0x0160
        /*0016*/ 	.short	0x001c


	//----- nvinfo : EIATTR_CBANK_PARAM_SIZE
	.align		4
.L_89:
        /*0018*/ 	.byte	0x03, 0x19
        /*001a*/ 	.short	0x001c


	//----- nvinfo : EIATTR_KPARAM_INFO
	.align		4
        /*001c*/ 	.byte	0x04, 0x17
        /*001e*/ 	.short	(.L_91 - .L_90)
.L_90:
        /*0020*/ 	.word	0x00000000
        /*0024*/ 	.short	0x0003
        /*0026*/ 	.short	0x0018
        /*0028*/ 	.byte	0x00, 0xf0, 0x11, 0x00


	//----- nvinfo : EIATTR_KPARAM_INFO
	.align		4
.L_91:
        /*002c*/ 	.byte	0x04, 0x17
        /*002e*/ 	.short	(.L_93 - .L_92)
.L_92:
        /*0030*/ 	.word	0x00000000
        /*0034*/ 	.short	0x0002
        /*0036*/ 	.short	0x0010
        /*0038*/ 	.byte	0x00, 0xf0, 0x21, 0x00


	//----- nvinfo : EIATTR_KPARAM_INFO
	.align		4
.L_93:
        /*003c*/ 	.byte	0x04, 0x17
        /*003e*/ 	.short	(.L_95 - .L_94)
.L_94:
        /*0040*/ 	.word	0x00000000
        /*0044*/ 	.short	0x0001
        /*0046*/ 	.short	0x0008
        /*0048*/ 	.byte	0x00, 0xf0, 0x21, 0x00


	//----- nvinfo : EIATTR_KPARAM_INFO
	.align		4
.L_95:
        /*004c*/ 	.byte	0x04, 0x17
        /*004e*/ 	.short	(.L_97 - .L_96)
.L_96:
        /*0050*/ 	.word	0x00000000
        /*0054*/ 	.short	0x0000
        /*0056*/ 	.short	0x0000
        /*0058*/ 	.byte	0x00, 0xf0, 0x21, 0x00


	//----- nvinfo : EIATTR_MAXREG_COUNT
	.align		4
.L_97:
        /*005c*/ 	.byte	0x03, 0x1b
        /*005e*/ 	.short	0x00ff


	//----- nvinfo : EIATTR_EXIT_INSTR_OFFSETS
	.align		4
        /*0060*/ 	.byte	0x04, 0x1c
        /*0062*/ 	.short	(.L_99 - .L_98)


	//   ....[0]....
.L_98:
        /*0064*/ 	.word	0x00000080


	//   ....[1]....
        /*0068*/ 	.word	0x00000180
.L_99:


//--------------------- .nv.info._Z9add_floatPfS_S_j --------------------------
	.section	.nv.info._Z9add_floatPfS_S_j,"",@"SHT_CUDA_INFO"
	.align	4


	//----- nvinfo : EIATTR_CUDA_API_VERSION
	.align		4
        /*0000*/ 	.byte	0x04, 0x37
        /*0002*/ 	.short	(.L_101 - .L_100)
.L_100:
        /*0004*/ 	.word	0x0000007b


	//----- nvinfo : EIATTR_SW2861232_WAR
	.align		4
.L_101:
        /*0008*/ 	.byte	0x01, 0x35
	.zero		2


	//----- nvinfo : EIATTR_PARAM_CBANK
	.align		4
        /*000c*/ 	.byte	0x04, 0x0a
        /*000e*/ 	.short	(.L_103 - .L_102)
	.align		4
.L_102:
        /*0010*/ 	.word	index@(.nv.constant0._Z9add_floatPfS_S_j)
        /*0014*/ 	.short	0x0160
        /*0016*/ 	.short	0x001c


	//----- nvinfo : EIATTR_CBANK_PARAM_SIZE
	.align		4
.L_103:
        /*0018*/ 	.byte	0x03, 0x19
        /*001a*/ 	.short	0x001c


	//----- nvinfo : EIATTR_KPARAM_INFO
	.align		4
        /*001c*/ 	.byte	0x04, 0x17
        /*001e*/ 	.short	(.L_105 - .L_104)
.L_104:
        /*0020*/ 	.word	0x00000000
        /*0024*/ 	.short	0x0003
        /*0026*/ 	.short	0x0018
        /*0028*/ 	.byte	0x00, 0xf0, 0x11, 0x00


	//----- nvinfo : EIATTR_KPARAM_INFO
	.align		4
.L_105:
        /*002c*/ 	.byte	0x04, 0x17
        /*002e*/ 	.short	(.L_107 - .L_106)
.L_106:
        /*0030*/ 	.word	0x00000000
        /*0034*/ 	.short	0x0002
        /*0036*/ 	.short	0x0010
        /*0038*/ 	.byte	0x00, 0xf0, 0x21, 0x00


	//----- nvinfo : EIATTR_KPARAM_INFO
	.align		4
.L_107:
        /*003c*/ 	.byte	0x04, 0x17
        /*003e*/ 	.short	(.L_109 - .L_108)
.L_108:
        /*0040*/ 	.word	0x00000000
        /*0044*/ 	.short	0x0001
        /*0046*/ 	.short	0x0008
        /*0048*/ 	.byte	0x00, 0xf0, 0x21, 0x00


	//----- nvinfo : EIATTR_KPARAM_INFO
	.align		4
.L_109:
        /*004c*/ 	.byte	0x04, 0x17
        /*004e*/ 	.short	(.L_111 - .L_110)
.L_110:
        /*0050*/ 	.word	0x00000000
        /*0054*/ 	.short	0x0000
        /*0056*/ 	.short	0x0000
        /*0058*/ 	.byte	0x00, 0xf0, 0x21, 0x00


	//----- nvinfo : EIATTR_MAXREG_COUNT
	.align		4
.L_111:
        /*005c*/ 	.byte	0x03, 0x1b
        /*005e*/ 	.short	0x00ff


	//----- nvinfo : EIATTR_EXIT_INSTR_OFFSETS
	.align		4
        /*0060*/ 	.byte	0x04, 0x1c
        /*0062*/ 	.short	(.L_113 - .L_112)


	//   ....[0]....
.L_112:
        /*0064*/ 	.word	0x00000080


	//   ....[1]....
        /*0068*/ 	.word	0x000001e0
.L_113:


//--------------------- .nv.rel.action            --------------------------
	.section	.nv.rel.action,"",@"SHT_CUDA_RELOCINFO"
	.align	8
	.sectionentsize	8
        /*0000*/ 	.byte	0x73, 0x00, 0x00, 0x00, 0x00, 0x00, 0x00, 0x00, 0x00, 0x00, 0x00, 0x11, 0x25, 0x00, 0x05, 0x36


//--------------------- .nv.constant0._ZN3cub17CUB_200200_860_NS11EmptyKernelIvEEvv --------------------------
	.section	.nv.constant0._ZN3cub17CUB_200200_860_NS11EmptyKernelIvEEvv,"a",@progbits
	.align	4
.nv.constant0._ZN3cub17CUB_200200_860_NS11EmptyKernelIvEEvv:
	.zero		352


//--------------------- .nv.constant0._ZN6thrust8cuda_cub4core13_kernel_agentINS0_14__parallel_for16ParallelForAgentINS0_20__uninitialized_fill7functorINS_10device_ptrIfEEfEEmEES9_mEEvT0_T1_ --------------------------
	.section	.nv.constant0._ZN6thrust8cuda_cub4core13_kernel_agentINS0_14__parallel_for16ParallelForAgentINS0_20__uninitialized_fill7functorINS_10device_ptrIfEEfEEmEES9_mEEvT0_T1_,"a",@progbits
	.align	4
.nv.constant0._ZN6thrust8cuda_cub4core13_kernel_agentINS0_14__parallel_for16ParallelForAgentINS0_20__uninitialized_fill7functorINS_10device_ptrIfEEfEEmEES9_mEEvT0_T1_:
	.zero		376


//--------------------- .nv.constant0._Z10add_float4P6float4S0_S0_j --------------------------
	.section	.nv.constant0._Z10add_float4P6float4S0_S0_j,"a",@progbits
	.align	4
.nv.constant0._Z10add_float4P6float4S0_S0_j:
	.zero		380


//--------------------- .nv.constant0._Z10add_float2P6float2S0_S0_j --------------------------
	.section	.nv.constant0._Z10add_float2P6float2S0_S0_j,"a",@progbits
	.align	4
.nv.constant0._Z10add_float2P6float2S0_S0_j:
	.zero		380


//--------------------- .nv.constant0._Z9add_floatPfS_S_j --------------------------
	.section	.nv.constant0._Z9add_floatPfS_S_j,"a",@progbits
	.align	4
.nv.constant0._Z9add_floatPfS_S_j:
	.zero		380


//--------------------- .text._ZN3cub17CUB_200200_860_NS11EmptyKernelIvEEvv --------------------------
	.section	.text._ZN3cub17CUB_200200_860_NS11EmptyKernelIvEEvv,"ax",@progbits
	.sectioninfo	@"SHI_REGISTERS=4"
	.align	128
        .global         _ZN3cub17CUB_200200_860_NS11EmptyKernelIvEEvv
        .type           _ZN3cub17CUB_200200_860_NS11EmptyKernelIvEEvv,@function
        .size           _ZN3cub17CUB_200200_860_NS11EmptyKernelIvEEvv,(.L_x_6 - _ZN3cub17CUB_200200_860_NS11EmptyKernelIvEEvv)
        .other          _ZN3cub17CUB_200200_860_NS11EmptyKernelIvEEvv,@"STO_CUDA_ENTRY STV_DEFAULT"
_ZN3cub17CUB_200200_860_NS11EmptyKernelIvEEvv:
.text._ZN3cub17CUB_200200_860_NS11EmptyKernelIvEEvv:
[----:B------:R-:W-:-:S02]  /*0000*/  MOV R1, c[0x0][0x28] ;  /* 0x00000a0000017a02 */ /* 0x000fc40000000f00 */
[----:B------:R-:W-:Y:S05]  /*0010*/  EXIT ;  /* 0x000000000000794d */ /* 0x000fea0003800000 */
.L_x_0:
[----:B------:R-:W-:-:S00]  /*0020*/  BRA `(.L_x_0) ;  /* 0xfffffff000007947 */ /* 0x000fc0000383ffff */
[----:B------:R-:W-:-:S00]  /*0030*/  NOP ;  /* 0x0000000000007918 */ /* 0x000fc00000000000 */
        /* <DEDUP_REMOVED lines=12> */
.L_x_6:


//--------------------- .text._ZN6thrust8cuda_cub4core13_kernel_agentINS0_14__parallel_for16ParallelForAgentINS0_20__uninitialized_fill7functorINS_10device_ptrIfEEfEEmEES9_mEEvT0_T1_ --------------------------
	.section	.text._ZN6thrust8cuda_cub4core13_kernel_agentINS0_14__parallel_for16ParallelForAgentINS0_20__uninitialized_fill7functorINS_10device_ptrIfEEfEEmEES9_mEEvT0_T1_,"ax",@progbits
	.sectioninfo	@"SHI_REGISTERS=12"
	.align	128
        .global         _ZN6thrust8cuda_cub4core13_kernel_agentINS0_14__parallel_for16ParallelForAgentINS0_20__uninitialized_fill7functorINS_10device_ptrIfEEfEEmEES9_mEEvT0_T1_
        .type           _ZN6thrust8cuda_cub4core13_kernel_agentINS0_14__parallel_for16ParallelForAgentINS0_20__uninitialized_fill7functorINS_10device_ptrIfEEfEEmEES9_mEEvT0_T1_,@function
        .size           _ZN6thrust8cuda_cub4core13_kernel_agentINS0_14__parallel_for16ParallelForAgentINS0_20__uninitialized_fill7functorINS_10device_ptrIfEEfEEmEES9_mEEvT0_T1_,(.L_x_7 - _ZN6thrust8cuda_cub4core13_kernel_agentINS0_14__parallel_for16ParallelForAgentINS0_20__uninitialized_fill7functorINS_10device_ptrIfEEfEEmEES9_mEEvT0_T1_)
        .other          _ZN6thrust8cuda_cub4core13_kernel_agentINS0_14__parallel_for16ParallelForAgentINS0_20__uninitialized_fill7functorINS_10device_ptrIfEEfEEmEES9_mEEvT0_T1_,@"STO_CUDA_ENTRY STV_DEFAULT"
_ZN6thrust8cuda_cub4core13_kernel_agentINS0_14__parallel_for16ParallelForAgentINS0_20__uninitialized_fill7functorINS_10device_ptrIfEEfEEmEES9_mEEvT0_T1_:
.text._ZN6thrust8cuda_cub4core13_kernel_agentINS0_14__parallel_for16ParallelForAgentINS0_20__uninitialized_fill7functorINS_10device_ptrIfEEfEEmEES9_mEEvT0_T1_:
[----:B------:R-:W-:-:S02]  /*0000*/  IMAD.MOV.U32 R1, RZ, RZ, c[0x0][0x28] ;  /* 0x00000a00ff017624 */ /* 0x000fc400078e00ff */
[----:B------:R-:W0:Y:S01]  /*0010*/  S2R R2, SR_CTAID.X ;  /* 0x0000000000027919 */ /* 0x000e220000002500 */
[----:B------:R-:W-:Y:S01]  /*0020*/  ULDC.64 UR4, c[0x0][0x118] ;  /* 0x0000460000047ab9 */ /* 0x000fe20000000a00 */
[----:B0-----:R-:W-:-:S05]  /*0030*/  IMAD.WIDE.U32 R2, R2, 0x200, RZ ;  /* 0x0000020002027825 */ /* 0x001fca00078e00ff */
[----:B------:R-:W-:-:S04]  /*0040*/  IADD3 R6, P1, -R2, c[0x0][0x170], RZ ;  /* 0x00005c0002067a10 */ /* 0x000fc80007f3e1ff */
[----:B------:R-:W-:Y:S02]  /*0050*/  ISETP.GT.U32.AND P0, PT, R6, 0x1ff, PT ;  /* 0x000001ff0600780c */ /* 0x000fe40003f04070 */
[----:B------:R-:W-:-:S04]  /*0060*/  IADD3.X R0, ~R3, c[0x0][0x174], RZ, P1, !PT ;  /* 0x00005d0003007a10 */ /* 0x000fc80000ffe5ff */
[----:B------:R-:W-:-:S13]  /*0070*/  ISETP.GT.U32.AND.EX P0, PT, R0, RZ, PT, P0 ;  /* 0x000000ff0000720c */ /* 0x000fda0003f04100 */
[----:B------:R-:W-:Y:S05]  /*0080*/  @P0 BRA `(.L_x_1) ;  /* 0x0000015000000947 */ /* 0x000fea0003800000 */
[----:B------:R-:W0:Y:S01]  /*0090*/  S2R R7, SR_TID.X ;  /* 0x0000000000077919 */ /* 0x000e220000002100 */
[----:B------:R-:W-:Y:S02]  /*00a0*/  SHF.R.S32.HI R8, RZ, 0x1f, R6 ;  /* 0x0000001fff087819 */ /* 0x000fe40000011406 */
[----:B0-----:R-:W-:-:S04]  /*00b0*/  ISETP.GT.U32.AND P0, PT, R6, R7, PT ;  /* 0x000000070600720c */ /* 0x001fc80003f04070 */
[----:B------:R-:W-:-:S13]  /*00c0*/  ISETP.GT.U32.AND.EX P0, PT, R8, RZ, PT, P0 ;  /* 0x000000ff0800720c */ /* 0x000fda0003f04100 */
[----:B------:R-:W-:Y:S01]  /*00d0*/  @P0 IADD3 R0, P1, R2, R7, RZ ;  /* 0x0000000702000210 */ /* 0x000fe20007f3e0ff */
[----:B------:R-:W-:Y:S01]  /*00e0*/  @P0 IMAD.MOV.U32 R9, RZ, RZ, c[0x0][0x168] ;  /* 0x00005a00ff090624 */ /* 0x000fe200078e00ff */
[----:B------:R-:W-:-:S03]  /*00f0*/  IADD3 R7, R7, 0x100, RZ ;  /* 0x0000010007077810 */ /* 0x000fc60007ffe0ff */
[----:B------:R-:W-:Y:S01]  /*0100*/  @P0 IMAD.X R5, RZ, RZ, R3, P1 ;  /* 0x000000ffff050224 */ /* 0x000fe200008e0603 */
[----:B------:R-:W-:-:S04]  /*0110*/  @P0 LEA R4, P1, R0, c[0x0][0x160], 0x2 ;  /* 0x0000580000040a11 */ /* 0x000fc800078210ff */
[----:B------:R-:W-:-:S05]  /*0120*/  @P0 LEA.HI.X R5, R0, c[0x0][0x164], R5, 0x2, P1 ;  /* 0x0000590000050a11 */ /* 0x000fca00008f1405 */
[----:B------:R0:W-:Y:S01]  /*0130*/  @P0 STG.E [R4.64], R9 ;  /* 0x0000000904000986 */ /* 0x0001e2000c101904 */
[----:B------:R-:W-:-:S04]  /*0140*/  ISETP.GT.U32.AND P0, PT, R6, R7, PT ;  /* 0x000000070600720c */ /* 0x000fc80003f04070 */
[----:B------:R-:W-:-:S13]  /*0150*/  ISETP.GT.U32.AND.EX P0, PT, R8, RZ, PT, P0 ;  /* 0x000000ff0800720c */ /* 0x000fda0003f04100 */
[----:B------:R-:W-:Y:S05]  /*0160*/  @!P0 EXIT ;  /* 0x000000000000894d */ /* 0x000fea0003800000 */
[----:B0-----:R-:W-:Y:S01]  /*0170*/  IADD3 R7, P0, R2, R7, RZ ;  /* 0x0000000702077210 */ /* 0x001fe20007f1e0ff */
[----:B------:R-:W-:-:S04]  /*0180*/  IMAD.MOV.U32 R5, RZ, RZ, c[0x0][0x168] ;  /* 0x00005a00ff057624 */ /* 0x000fc800078e00ff */
[----:B------:R-:W-:Y:S01]  /*0190*/  IMAD.X R0, RZ, RZ, R3, P0 ;  /* 0x000000ffff007224 */ /* 0x000fe200000e0603 */
[----:B------:R-:W-:-:S04]  /*01a0*/  LEA R2, P0, R7, c[0x0][0x160], 0x2 ;  /* 0x0000580007027a11 */ /* 0x000fc800078010ff */
[----:B------:R-:W-:-:S05]  /*01b0*/  LEA.HI.X R3, R7, c[0x0][0x164], R0, 0x2, P0 ;  /* 0x0000590007037a11 */ /* 0x000fca00000f1400 */
[----:B------:R-:W-:Y:S01]  /*01c0*/  STG.E [R2.64], R5 ;  /* 0x0000000502007986 */ /* 0x000fe2000c101904 */
[----:B------:R-:W-:Y:S05]  /*01d0*/  EXIT ;  /* 0x000000000000794d */ /* 0x000fea0003800000 */
.L_x_1:
[----:B------:R-:W0:Y:S02]  /*01e0*/  S2R R5, SR_TID.X ;  /* 0x0000000000057919 */ /* 0x000e240000002100 */
[----:B0-----:R-:W-:Y:S02]  /*01f0*/  IADD3 R7, R5, 0x100, RZ ;  /* 0x0000010005077810 */ /* 0x001fe40007ffe0ff */
[C---:B------:R-:W-:Y:S02]  /*0200*/  IADD3 R5, P1, R2.reuse, R5, RZ ;  /* 0x0000000502057210 */ /* 0x040fe40007f3e0ff */
[----:B------:R-:W-:Y:S01]  /*0210*/  IADD3 R6, P0, R2, R7, RZ ;  /* 0x0000000702067210 */ /* 0x000fe20007f1e0ff */
[----:B------:R-:W-:Y:S02]  /*0220*/  IMAD.MOV.U32 R7, RZ, RZ, c[0x0][0x168] ;  /* 0x00005a00ff077624 */ /* 0x000fe400078e00ff */
[--C-:B------:R-:W-:Y:S01]  /*0230*/  IMAD.X R0, RZ, RZ, R3.reuse, P1 ;  /* 0x000000ffff007224 */ /* 0x100fe200008e0603 */
[----:B------:R-:W-:Y:S01]  /*0240*/  LEA R2, P1, R5, c[0x0][0x160], 0x2 ;  /* 0x0000580005027a11 */ /* 0x000fe200078210ff */
[----:B------:R-:W-:Y:S01]  /*0250*/  IMAD.X R9, RZ, RZ, R3, P0 ;  /* 0x000000ffff097224 */ /* 0x000fe200000e0603 */
[----:B------:R-:W-:-:S02]  /*0260*/  LEA R4, P0, R6, c[0x0][0x160], 0x2 ;  /* 0x0000580006047a11 */ /* 0x000fc400078010ff */
[----:B------:R-:W-:Y:S02]  /*0270*/  LEA.HI.X R3, R5, c[0x0][0x164], R0, 0x2, P1 ;  /* 0x0000590005037a11 */ /* 0x000fe400008f1400 */
[----:B------:R-:W-:-:S03]  /*0280*/  LEA.HI.X R5, R6, c[0x0][0x164], R9, 0x2, P0 ;  /* 0x0000590006057a11 */ /* 0x000fc600000f1409 */
[----:B------:R-:W-:Y:S04]  /*0290*/  STG.E [R2.64], R7 ;  /* 0x0000000702007986 */ /* 0x000fe8000c101904 */
[----:B------:R-:W-:Y:S01]  /*02a0*/  STG.E [R4.64], R7 ;  /* 0x0000000704007986 */ /* 0x000fe2000c101904 */
[----:B------:R-:W-:Y:S05]  /*02b0*/  EXIT ;  /* 0x000000000000794d */ /* 0x000fea0003800000 */
.L_x_2:
        /* <DEDUP_REMOVED lines=12> */
.L_x_7:


//--------------------- .text._Z10add_float4P6float4S0_S0_j --------------------------
	.section	.text._Z10add_float4P6float4S0_S0_j,"ax",@progbits
	.sectioninfo	@"SHI_REGISTERS=18"
	.align	128
        .global         _Z10add_float4P6float4S0_S0_j
        .type           _Z10add_float4P6float4S0_S0_j,@function
        .size           _Z10add_float4P6float4S0_S0_j,(.L_x_8 - _Z10add_float4P6float4S0_S0_j)
        .other          _Z10add_float4P6float4S0_S0_j,@"STO_CUDA_ENTRY STV_DEFAULT"
_Z10add_float4P6float4S0_S0_j:
.text._Z10add_float4P6float4S0_S0_j:
[----:B------:R-:W-:-:S02]  /*0000*/  MOV R1, c[0x0][0x28] ;  /* 0x00000a0000017a02 */ /* 0x000fc40000000f00 */
[----:B------:R-:W0:Y:S01]  /*0010*/  S2R R6, SR_TID.X ;  /* 0x0000000000067919 */ /* 0x000e220000002100 */
[----:B------:R-:W-:Y:S02]  /*0020*/  ULDC UR4, c[0x0][0x178] ;  /* 0x00005e0000047ab9 */ /* 0x000fe40000000800 */
[----:B------:R-:W-:Y:S01]  /*0030*/  USHF.R.U32.HI UR4, URZ, 0x2, UR4 ;  /* 0x000000023f047899 */ /* 0x000fe20008011604 */
[----:B------:R-:W0:Y:S02]  /*0040*/  S2R R3, SR_CTAID.X ;  /* 0x0000000000037919 */ /* 0x000e240000002500 */
[----:B0-----:R-:W-:-:S05]  /*0050*/  IMAD R6, R3, c[0x0][0x0], R6 ;  /* 0x0000000003067a24 */ /* 0x001fca00078e0206 */
[----:B------:R-:W-:-:S13]  /*0060*/  ISETP.GE.U32.AND P0, PT, R6, UR4, PT ;  /* 0x0000000406007c0c */ /* 0x000fda000bf06070 */
[----:B------:R-:W-:Y:S05]  /*0070*/  @P0 EXIT ;  /* 0x000000000000094d */ /* 0x000fea0003800000 */
[----:B------:R-:W-:Y:S01]  /*0080*/  MOV R7, 0x10 ;  /* 0x0000001000077802 */ /* 0x000fe20000000f00 */
[----:B------:R-:W-:-:S04]  /*0090*/  ULDC.64 UR4, c[0x0][0x118] ;  /* 0x0000460000047ab9 */ /* 0x000fc80000000a00 */
[----:B------:R-:W-:-:S04]  /*00a0*/  IMAD.WIDE R2, R6, R7, c[0x0][0x160] ;  /* 0x0000580006027625 */ /* 0x000fc800078e0207 */
[CC--:B------:R-:W-:Y:S01]  /*00b0*/  IMAD.WIDE R4, R6.reuse, R7.reuse, c[0x0][0x168] ;  /* 0x00005a0006047625 */ /* 0x0c0fe200078e0207 */
[----:B------:R-:W2:Y:S04]  /*00c0*/  LDG.E.128 R8, [R2.64] ;  /* 0x0000000402087981 */ /* 0x000ea8000c1e1d00 */
[----:B------:R-:W2:Y:S01]  /*00d0*/  LDG.E.128 R12, [R4.64] ;  /* 0x00000004040c7981 */ /* 0x000ea2000c1e1d00 */
[----:B------:R-:W-:Y:S01]  /*00e0*/  IMAD.WIDE R6, R6, R7, c[0x0][0x170] ;  /* 0x00005c0006067625 */ /* 0x000fe200078e0207 */
[----:B--2---:R-:W-:Y:S01]  /*00f0*/  FADD R11, R11, R15 ;  /* 0x0000000f0b0b7221 */ /* 0x004fe20000000000 */
[----:B------:R-:W-:Y:S01]  /*0100*/  FADD R10, R10, R14 ;  /* 0x0000000e0a0a7221 */ /* 0x000fe20000000000 */
[----:B------:R-:W-:Y:S01]  /*0110*/  FADD R9, R9, R13 ;  /* 0x0000000d09097221 */ /* 0x000fe20000000000 */
[----:B------:R-:W-:-:S05]  /*0120*/  FADD R8, R8, R12 ;  /* 0x0000000c08087221 */ /* 0x000fca0000000000 */
[----:B------:R-:W-:Y:S01]  /*0130*/  STG.E.128 [R6.64], R8 ;  /* 0x0000000806007986 */ /* 0x000fe2000c101d04 */
[----:B------:R-:W-:Y:S05]  /*0140*/  EXIT ;  /* 0x000000000000794d */ /* 0x000fea0003800000 */
.L_x_3:
        /* <DEDUP_REMOVED lines=11> */
.L_x_8:


//--------------------- .text._Z10add_float2P6float2S0_S0_j --------------------------
	.section	.text._Z10add_float2P6float2S0_S0_j,"ax",@progbits
	.sectioninfo	@"SHI_REGISTERS=18"
	.align	128
        .global         _Z10add_float2P6float2S0_S0_j
        .type           _Z10add_float2P6float2S0_S0_j,@function
        .size           _Z10add_float2P6float2S0_S0_j,(.L_x_9 - _Z10add_float2P6float2S0_S0_j)
        .other          _Z10add_float2P6float2S0_S0_j,@"STO_CUDA_ENTRY STV_DEFAULT"
_Z10add_float2P6float2S0_S0_j:
.text._Z10add_float2P6float2S0_S0_j:
[----:B------:R-:W-:-:S02]  /*0000*/  MOV R1, c[0x0][0x28] ;  /* 0x00000a0000017a02 */ /* 0x000fc40000000f00 */
[----:B------:R-:W0:Y:S01]  /*0010*/  S2R R0, SR_TID.X ;  /* 0x0000000000007919 */ /* 0x000e220000002100 */
[----:B------:R-:W-:Y:S02]  /*0020*/  ULDC UR4, c[0x0][0x0] ;  /* 0x0000000000047ab9 */ /* 0x000fe40000000800 */
[----:B------:R-:W-:Y:S01]  /*0030*/  USHF.L.U32 UR4, UR4, 0x1, URZ ;  /* 0x0000000104047899 */ /* 0x000fe2000800063f */
[----:B------:R-:W1:Y:S01]  /*0040*/  S2R R3, SR_CTAID.X ;  /* 0x0000000000037919 */ /* 0x000e620000002500 */
[----:B0-----:R-:W-:-:S05]  /*0050*/  SHF.L.U32 R0, R0, 0x1, RZ ;  /* 0x0000000100007819 */ /* 0x001fca00000006ff */
[----:B-1----:R-:W-:-:S05]  /*0060*/  IMAD R0, R3, UR4, R0 ;  /* 0x0000000403007c24 */ /* 0x002fca000f8e0200 */
[----:B------:R-:W-:-:S13]  /*0070*/  ISETP.GE.U32.AND P0, PT, R0, c[0x0][0x178], PT ;  /* 0x00005e0000007a0c */ /* 0x000fda0003f06070 */
[----:B------:R-:W-:Y:S05]  /*0080*/  @P0 EXIT ;  /* 0x000000000000094d */ /* 0x000fea0003800000 */
[----:B------:R-:W-:Y:S01]  /*0090*/  MOV R15, 0x8 ;  /* 0x00000008000f7802 */ /* 0x000fe20000000f00 */
[----:B------:R-:W-:-:S04]  /*00a0*/  ULDC.64 UR4, c[0x0][0x118] ;  /* 0x0000460000047ab9 */ /* 0x000fc80000000a00 */
[----:B------:R-:W-:-:S04]  /*00b0*/  IMAD.WIDE R2, R0, R15, c[0x0][0x160] ;  /* 0x0000580000027625 */ /* 0x000fc800078e020f */
[-C--:B------:R-:W-:Y:S01]  /*00c0*/  IMAD.WIDE R4, R0, R15.reuse, c[0x0][0x168] ;  /* 0x00005a0000047625 */ /* 0x080fe200078e020f */
[----:B------:R-:W2:Y:S04]  /*00d0*/  LDG.E.64 R6, [R2.64] ;  /* 0x0000000402067981 */ /* 0x000ea8000c1e1b00 */
[----:B------:R-:W2:Y:S04]  /*00e0*/  LDG.E.64 R8, [R4.64] ;  /* 0x0000000404087981 */ /* 0x000ea8000c1e1b00 */
[----:B------:R-:W3:Y:S04]  /*00f0*/  LDG.E.64 R10, [R2.64+0x8] ;  /* 0x00000804020a7981 */ /* 0x000ee8000c1e1b00 */
[----:B------:R-:W3:Y:S01]  /*0100*/  LDG.E.64 R12, [R4.64+0x8] ;  /* 0x00000804040c7981 */ /* 0x000ee2000c1e1b00 */
[----:B--2---:R-:W-:Y:S01]  /*0110*/  FADD R9, R7, R9 ;  /* 0x0000000907097221 */ /* 0x004fe20000000000 */
[----:B------:R-:W-:Y:S01]  /*0120*/  FADD R8, R6, R8 ;  /* 0x0000000806087221 */ /* 0x000fe20000000000 */
[----:B------:R-:W-:-:S05]  /*0130*/  IMAD.WIDE R6, R0, R15, c[0x0][0x170] ;  /* 0x00005c0000067625 */ /* 0x000fca00078e020f */
[----:B------:R-:W-:Y:S01]  /*0140*/  STG.E.64 [R6.64], R8 ;  /* 0x0000000806007986 */ /* 0x000fe2000c101b04 */
[----:B---3--:R-:W-:Y:S01]  /*0150*/  FADD R11, R11, R13 ;  /* 0x0000000d0b0b7221 */ /* 0x008fe20000000000 */
[----:B------:R-:W-:-:S05]  /*0160*/  FADD R10, R10, R12 ;  /* 0x0000000c0a0a7221 */ /* 0x000fca0000000000 */
[----:B------:R-:W-:Y:S01]  /*0170*/  STG.E.64 [R6.64+0x8], R10 ;  /* 0x0000080a06007986 */ /* 0x000fe2000c101b04 */
[----:B------:R-:W-:Y:S05]  /*0180*/  EXIT ;  /* 0x000000000000794d */ /* 0x000fea0003800000 */
.L_x_4:
        /* <DEDUP_REMOVED lines=15> */
.L_x_9:


//--------------------- .text._Z9add_floatPfS_S_j --------------------------
	.section	.text._Z9add_floatPfS_S_j,"ax",@progbits
	.sectioninfo	@"SHI_REGISTERS=20"
	.align	128
        .global         _Z9add_floatPfS_S_j
        .type           _Z9add_floatPfS_S_j,@function
        .size           _Z9add_floatPfS_S_j,(.L_x_10 - _Z9add_floatPfS_S_j)
        .other          _Z9add_floatPfS_S_j,@"STO_CUDA_ENTRY STV_DEFAULT"
_Z9add_floatPfS_S_j:
.text._Z9add_floatPfS_S_j:
        /* <DEDUP_REMOVED lines=13> */
[----:B------:R-:W2:Y:S04]  /*00d0*/  LDG.E R6, [R4.64] ;  /* 0x0000000404067981 */ /* 0x000ea8000c1e1900 */
[----:B------:R-:W2:Y:S04]  /*00e0*/  LDG.E R7, [R2.64] ;  /* 0x0000000402077981 */ /* 0x000ea8000c1e1900 */
[----:B------:R-:W3:Y:S04]  /*00f0*/  LDG.E R11, [R2.64+0x4] ;  /* 0x00000404020b7981 */ /* 0x000ee8000c1e1900 */
[----:B------:R-:W4:Y:S04]  /*0100*/  LDG.E R13, [R2.64+0x8] ;  /* 0x00000804020d7981 */ /* 0x000f28000c1e1900 */
[----:B------:R-:W5:Y:S04]  /*0110*/  LDG.E R15, [R2.64+0xc] ;  /* 0x00000c04020f7981 */ /* 0x000f68000c1e1900 */
[----:B------:R-:W3:Y:S04]  /*0120*/  LDG.E R8, [R4.64+0x4] ;  /* 0x0000040404087981 */ /* 0x000ee8000c1e1900 */
[----:B------:R-:W4:Y:S04]  /*0130*/  LDG.E R10, [R4.64+0x8] ;  /* 0x00000804040a7981 */ /* 0x000f28000c1e1900 */
[----:B------:R-:W5:Y:S01]  /*0140*/  LDG.E R12, [R4.64+0xc] ;  /* 0x00000c04040c7981 */ /* 0x000f62000c1e1900 */
[----:B--2---:R-:W-:Y:S01]  /*0150*/  FADD R9, R6, R7 ;  /* 0x0000000706097221 */ /* 0x004fe20000000000 */
[----:B------:R-:W-:-:S05]  /*0160*/  IMAD.WIDE R6, R0, R17, c[0x0][0x170] ;  /* 0x00005c0000067625 */ /* 0x000fca00078e0211 */
[----:B------:R-:W-:Y:S01]  /*0170*/  STG.E [R6.64], R9 ;  /* 0x0000000906007986 */ /* 0x000fe2000c101904 */
[----:B---3--:R-:W-:Y:S01]  /*0180*/  FADD R11, R8, R11 ;  /* 0x0000000b080b7221 */ /* 0x008fe20000000000 */
[----:B----4-:R-:W-:-:S04]  /*0190*/  FADD R13, R10, R13 ;  /* 0x0000000d0a0d7221 */ /* 0x010fc80000000000 */
[----:B------:R-:W-:Y:S01]  /*01a0*/  STG.E [R6.64+0x4], R11 ;  /* 0x0000040b06007986 */ /* 0x000fe2000c101904 */
[----:B-----5:R-:W-:-:S03]  /*01b0*/  FADD R15, R12, R15 ;  /* 0x0000000f0c0f7221 */ /* 0x020fc60000000000 */
[----:B------:R-:W-:Y:S04]  /*01c0*/  STG.E [R6.64+0x8], R13 ;  /* 0x0000080d06007986 */ /* 0x000fe8000c101904 */
[----:B------:R-:W-:Y:S01]  /*01d0*/  STG.E [R6.64+0xc], R15 ;  /* 0x00000c0f06007986 */ /* 0x000fe2000c101904 */
[----:B------:R-:W-:Y:S05]  /*01e0*/  EXIT ;  /* 0x000000000000794d */ /* 0x000fea0003800000 */
.L_x_5:
        /* <DEDUP_REMOVED lines=9> */
.L_x_10:


//--------------------- .nv.global                --------------------------
	.section	.nv.global,"aw",@nobits
.nv.global:
	.type		_ZN53_INTERNAL_e58ba72d_22_float_float2_float4_cu_7d2608026thrust12placeholders2_8E,@object
	.size		_ZN53_INTERNAL_e58ba72d_22_float_float2_float4_cu_7d2608026thrust12placeholders2_8E,(_ZN53_INTERNAL_e58ba72d_22_float_float2_float4_cu_7d2608026thrust8cuda_cub10par_nosyncE - _ZN53_INTERNAL_e58ba72d_22_float_float2_float4_cu_7d2608026thrust12placeholders2_8E)
_ZN53_INTERNAL_e58ba72d_22_float_float2_float4_cu_7d2608026thrust12placeholders2_8E:
	.zero		1
	.type		_ZN53_INTERNAL_e58ba72d_22_float_float2_float4_cu_7d2608026thrust8cuda_cub10par_nosyncE,@object
	.size		_ZN53_INTERNAL_e58ba72d_22_float_float2_float4_cu_7d2608026thrust8cuda_cub10par_nosyncE,(_ZN53_INTERNAL_e58ba72d_22_float_float2_float4_cu_7d2608024cuda3std3__48in_placeE - _ZN53_INTERNAL_e58ba72d_22_float_float2_float4_cu_7d2608026thrust8cuda_cub10par_nosyncE)
_ZN53_INTERNAL_e58ba72d_22_float_float2_float4_cu_7d2608026thrust8cuda_cub10par_nosyncE:
	.zero		1
	.type		_ZN53_INTERNAL_e58ba72d_22_float_float2_float4_cu_7d2608024cuda3std3__48in_placeE,@object
	.size		_ZN53_INTERNAL_e58ba72d_22_float_float2_float4_cu_7d2608024cuda3std3__48in_placeE,(_ZN53_INTERNAL_e58ba72d_22_float_float2_float4_cu_7d2608026thrust12placeholders2_4E - _ZN53_INTERNAL_e58ba72d_22_float_float2_float4_cu_7d2608024cuda3std3__48in_placeE)
_ZN53_INTERNAL_e58ba72d_22_float_float2_float4_cu_7d2608024cuda3std3__48in_placeE:
	.zero		1
	.type		_ZN53_INTERNAL_e58ba72d_22_float_float2_float4_cu_7d2608026thrust12placeholders2_4E,@object
	.size		_ZN53_INTERNAL_e58ba72d_22_float_float2_float4_cu_7d2608026thrust12placeholders2_4E,(_ZN53_INTERNAL_e58ba72d_22_float_float2_float4_cu_7d2608026thrust12placeholders2_6E - _ZN53_INTERNAL_e58ba72d_22_float_float2_float4_cu_7d2608026thrust12placeholders2_4E)
_ZN53_INTERNAL_e58ba72d_22_float_float2_float4_cu_7d2608026thrust12placeholders2_4E:
	.zero		1
	.type		_ZN53_INTERNAL_e58ba72d_22_float_float2_float4_cu_7d2608026thrust12placeholders2_6E,@object
	.size		_ZN53_INTERNAL_e58ba72d_22_float_float2_float4_cu_7d2608026thrust12placeholders2_6E,(_ZN53_INTERNAL_e58ba72d_22_float_float2_float4_cu_7d2608026thrust6system6detail10sequential3seqE - _ZN53_INTERNAL_e58ba72d_22_float_float2_float4_cu_7d2608026thrust12placeholders2_6E)
_ZN53_INTERNAL_e58ba72d_22_float_float2_float4_cu_7d2608026thrust12placeholders2_6E:
	.zero		1
	.type		_ZN53_INTERNAL_e58ba72d_22_float_float2_float4_cu_7d2608026thrust6system6detail10sequential3seqE,@object
	.size		_ZN53_INTERNAL_e58ba72d_22_float_float2_float4_cu_7d2608026thrust6system6detail10sequential3seqE,(_ZN53_INTERNAL_e58ba72d_22_float_float2_float4_cu_7d2608026thrust12placeholders3_10E - _ZN53_INTERNAL_e58ba72d_22_float_float2_float4_cu_7d2608026thrust6system6detail10sequential3seqE)
_ZN53_INTERNAL_e58ba72d_22_float_float2_float4_cu_7d2608026thrust6system6detail10sequential3seqE:
	.zero		1
	.type		_ZN53_INTERNAL_e58ba72d_22_float_float2_float4_cu_7d2608026thrust12placeholders3_10E,@object
	.size		_ZN53_INTERNAL_e58ba72d_22_float_float2_float4_cu_7d2608026thrust12placeholders3_10E,(_ZN53_INTERNAL_e58ba72d_22_float_float2_float4_cu_7d2608026thrust12placeholders2_2E - _ZN53_INTERNAL_e58ba72d_22_float_float2_float4_cu_7d2608026thrust12placeholders3_10E)
_ZN53_INTERNAL_e58ba72d_22_float_float2_float4_cu_7d2608026thrust12placeholders3_10E:
	.zero		1
	.type		_ZN53_INTERNAL_e58ba72d_22_float_float2_float4_cu_7d2608026thrust12placeholders2_2E,@object
	.size		_ZN53_INTERNAL_e58ba72d_22_float_float2_float4_cu_7d2608026thrust12placeholders2_2E,(_ZN53_INTERNAL_e58ba72d_22_float_float2_float4_cu_7d2608026thrust12placeholders2_9E - _ZN53_INTERNAL_e58ba72d_22_float_float2_float4_cu_7d2608026thrust12placeholders2_2E)
_ZN53_INTERNAL_e58ba72d_22_float_float2_float4_cu_7d2608026thrust12placeholders2_2E:
	.zero		1
	.type		_ZN53_INTERNAL_e58ba72d_22_float_float2_float4_cu_7d2608026thrust12placeholders2_9E,@object
	.size		_ZN53_INTERNAL_e58ba72d_22_float_float2_float4_cu_7d2608026thrust12placeholders2_9E,(_ZN53_INTERNAL_e58ba72d_22_float_float2_float4_cu_7d2608026thrust12placeholders2_1E - _ZN53_INTERNAL_e58ba72d_22_float_float2_float4_cu_7d2608026thrust12placeholders2_9E)
_ZN53_INTERNAL_e58ba72d_22_float_float2_float4_cu_7d2608026thrust12placeholders2_9E:
	.zero		1
	.type		_ZN53_INTERNAL_e58ba72d_22_float_float2_float4_cu_7d2608026thrust12placeholders2_1E,@object
	.size		_ZN53_INTERNAL_e58ba72d_22_float_float2_float4_cu_7d2608026thrust12placeholders2_1E,(_ZN53_INTERNAL_e58ba72d_22_float_float2_float4_cu_7d2608024cuda3std6ranges3__45__cpo4swapE - _ZN53_INTERNAL_e58ba72d_22_float_float2_float4_cu_7d2608026thrust12placeholders2_1E)
_ZN53_INTERNAL_e58ba72d_22_float_float2_float4_cu_7d2608026thrust12placeholders2_1E:
	.zero		1
	.type		_ZN53_INTERNAL_e58ba72d_22_float_float2_float4_cu_7d2608024cuda3std6ranges3__45__cpo4swapE,@object
	.size		_ZN53_INTERNAL_e58ba72d_22_float_float2_float4_cu_7d2608024cuda3std6ranges3__45__cpo4swapE,(_ZN53_INTERNAL_e58ba72d_22_float_float2_float4_cu_7d2608026thrust12placeholders2_5E - _ZN53_INTERNAL_e58ba72d_22_float_float2_float4_cu_7d2608024cuda3std6ranges3__45__cpo4swapE)
_ZN53_INTERNAL_e58ba72d_22_float_float2_float4_cu_7d2608024cuda3std6ranges3__45__cpo4swapE:
	.zero		1
	.type		_ZN53_INTERNAL_e58ba72d_22_float_float2_float4_cu_7d2608026thrust12placeholders2_5E,@object
	.size		_ZN53_INTERNAL_e58ba72d_22_float_float2_float4_cu_7d2608026thrust12placeholders2_5E,(_ZN53_INTERNAL_e58ba72d_22_float_float2_float4_cu_7d2608026thrust12placeholders2_7E - _ZN53_INTERNAL_e58ba72d_22_float_float2_float4_cu_7d2608026thrust12placeholders2_5E)
_ZN53_INTERNAL_e58ba72d_22_float_float2_float4_cu_7d2608026thrust12placeholders2_5E:
	.zero		1
	.type		_ZN53_INTERNAL_e58ba72d_22_float_float2_float4_cu_7d2608026thrust12placeholders2_7E,@object
	.size		_ZN53_INTERNAL_e58ba72d_22_float_float2_float4_cu_7d2608026thrust12placeholders2_7E,(_ZN53_INTERNAL_e58ba72d_22_float_float2_float4_cu_7d2608026thrust8cuda_cub3parE - _ZN53_INTERNAL_e58ba72d_22_float_float2_float4_cu_7d2608026thrust12placeholders2_7E)
_ZN53_INTERNAL_e58ba72d_22_float_float2_float4_cu_7d2608026thrust12placeholders2_7E:
	.zero		1
	.type		_ZN53_INTERNAL_e58ba72d_22_float_float2_float4_cu_7d2608026thrust8cuda_cub3parE,@object
	.size		_ZN53_INTERNAL_e58ba72d_22_float_float2_float4_cu_7d2608026thrust8cuda_cub3parE,(_ZN53_INTERNAL_e58ba72d_22_float_float2_float4_cu_7d2608026thrust3seqE - _ZN53_INTERNAL_e58ba72d_22_float_float2_float4_cu_7d2608026thrust8cuda_cub3parE)
_ZN53_INTERNAL_e58ba72d_22_float_float2_float4_cu_7d2608026thrust8cuda_cub3parE:
	.zero		1
	.type		_ZN53_INTERNAL_e58ba72d_22_float_float2_float4_cu_7d2608026thrust3seqE,@object
	.size		_ZN53_INTERNAL_e58ba72d_22_float_float2_float4_cu_7d2608026thrust3seqE,(_ZN53_INTERNAL_e58ba72d_22_float_float2_float4_cu_7d2608026thrust12placeholders2_3E - _ZN53_INTERNAL_e58ba72d_22_float_float2_float4_cu_7d2608026thrust3seqE)
_ZN53_INTERNAL_e58ba72d_22_float_float2_float4_cu_7d2608026thrust3seqE:
	.zero		1
	.type		_ZN53_INTERNAL_e58ba72d_22_float_float2_float4_cu_7d2608026thrust12placeholders2_3E,@object
	.size		_ZN53_INTERNAL_e58ba72d_22_float_float2_float4_cu_7d2608026thrust12placeholders2_3E,(.L_5 - _ZN53_INTERNAL_e58ba72d_22_float_float2_float4_cu_7d2608026thrust12placeholders2_3E)
_ZN53_INTERNAL_e58ba72d_22_float_float2_float4_cu_7d2608026thrust12placeholders2_3E:
	.zero		1
.L_5:
